	.headerflags	@"EF_CUDA_TEXMODE_UNIFIED EF_CUDA_64BIT_ADDRESS EF_CUDA_ACCELERATORS EF_CUDA_SM90 EF_CUDA_VIRTUAL_SM(EF_CUDA_SM90)"
	.elftype	@"ET_EXEC"


//--------------------- .nv.info                  --------------------------
	.section	.nv.info,"",@"SHT_CUDA_INFO"
	.align	4


	//----- nvinfo : EIATTR_REGCOUNT
	.align		4
        /*0000*/ 	.byte	0x04, 0x2f
        /*0002*/ 	.short	(.L_3 - .L_2)
	.align		4
.L_2:
        /*0004*/ 	.word	index@(triton_poi_fused__native_batch_norm_legit_no_training_hardtanh_2)
        /*0008*/ 	.word	0x00000012


	//----- nvinfo : EIATTR_FRAME_SIZE
	.align		4
.L_3:
        /*000c*/ 	.byte	0x04, 0x11
        /*000e*/ 	.short	(.L_5 - .L_4)
	.align		4
.L_4:
        /*0010*/ 	.word	index@(triton_poi_fused__native_batch_norm_legit_no_training_hardtanh_2)
        /*0014*/ 	.word	0x00000000


	//----- nvinfo : EIATTR_MIN_STACK_SIZE
	.align		4
.L_5:
        /*0018*/ 	.byte	0x04, 0x12
        /*001a*/ 	.short	(.L_7 - .L_6)
	.align		4
.L_6:
        /*001c*/ 	.word	index@(triton_poi_fused__native_batch_norm_legit_no_training_hardtanh_2)
        /*0020*/ 	.word	0x00000000
.L_7:


//--------------------- .nv.info.triton_poi_fused__native_batch_norm_legit_no_training_hardtanh_2 --------------------------
	.section	.nv.info.triton_poi_fused__native_batch_norm_legit_no_training_hardtanh_2,"",@"SHT_CUDA_INFO"
	.sectionflags	@""
	.align	4


	//----- nvinfo : EIATTR_CUDA_API_VERSION
	.align		4
        /*0000*/ 	.byte	0x04, 0x37
        /*0002*/ 	.short	(.L_9 - .L_8)
.L_8:
        /*0004*/ 	.word	0x00000080


	//----- nvinfo : EIATTR_KPARAM_INFO
	.align		4
.L_9:
        /*0008*/ 	.byte	0x04, 0x17
        /*000a*/ 	.short	(.L_11 - .L_10)
.L_10:
        /*000c*/ 	.word	0x00000000
        /*0010*/ 	.short	0x0006
        /*0012*/ 	.short	0x0030
        /*0014*/ 	.byte	0x00, 0xf4, 0x21, 0x00


	//----- nvinfo : EIATTR_KPARAM_INFO
	.align		4
.L_11:
        /*0018*/ 	.byte	0x04, 0x17
        /*001a*/ 	.short	(.L_13 - .L_12)
.L_12:
        /*001c*/ 	.word	0x00000000
        /*0020*/ 	.short	0x0005
        /*0022*/ 	.short	0x0028
        /*0024*/ 	.byte	0x00, 0xf0, 0x11, 0x00


	//----- nvinfo : EIATTR_KPARAM_INFO
	.align		4
.L_13:
        /*0028*/ 	.byte	0x04, 0x17
        /*002a*/ 	.short	(.L_15 - .L_14)
.L_14:
        /*002c*/ 	.word	0x00000000
        /*0030*/ 	.short	0x0004
        /*0032*/ 	.short	0x0020
        /*0034*/ 	.byte	0x00, 0xf4, 0x21, 0x00


	//----- nvinfo : EIATTR_KPARAM_INFO
	.align		4
.L_15:
        /*0038*/ 	.byte	0x04, 0x17
        /*003a*/ 	.short	(.L_17 - .L_16)
.L_16:
        /*003c*/ 	.word	0x00000000
        /*0040*/ 	.short	0x0003
        /*0042*/ 	.short	0x0018
        /*0044*/ 	.byte	0x00, 0xf4, 0x21, 0x00


	//----- nvinfo : EIATTR_KPARAM_INFO
	.align		4
.L_17:
        /*0048*/ 	.byte	0x04, 0x17
        /*004a*/ 	.short	(.L_19 - .L_18)
.L_18:
        /*004c*/ 	.word	0x00000000
        /*0050*/ 	.short	0x0002
        /*0052*/ 	.short	0x0010
        /*0054*/ 	.byte	0x00, 0xf4, 0x21, 0x00


	//----- nvinfo : EIATTR_KPARAM_INFO
	.align		4
.L_19:
        /*0058*/ 	.byte	0x04, 0x17
        /*005a*/ 	.short	(.L_21 - .L_20)
.L_20:
        /*005c*/ 	.word	0x00000000
        /*0060*/ 	.short	0x0001
        /*0062*/ 	.short	0x0008
        /*0064*/ 	.byte	0x00, 0xf4, 0x21, 0x00


	//----- nvinfo : EIATTR_KPARAM_INFO
	.align		4
.L_21:
        /*0068*/ 	.byte	0x04, 0x17
        /*006a*/ 	.short	(.L_23 - .L_22)
.L_22:
        /*006c*/ 	.word	0x00000000
        /*0070*/ 	.short	0x0000
        /*0072*/ 	.short	0x0000
        /*0074*/ 	.byte	0x00, 0xf4, 0x21, 0x00


	//----- nvinfo : EIATTR_SPARSE_MMA_MASK
	.align		4
.L_23:
        /*0078*/ 	.byte	0x03, 0x50
        /*007a*/ 	.short	0x0000


	//----- nvinfo : EIATTR_MAXREG_COUNT
	.align		4
        /*007c*/ 	.byte	0x03, 0x1b
        /*007e*/ 	.short	0x00ff


	//----- nvinfo : EIATTR_EXIT_INSTR_OFFSETS
	.align		4
        /*0080*/ 	.byte	0x04, 0x1c
        /*0082*/ 	.short	(.L_25 - .L_24)


	//   ....[0]....
.L_24:
        /*0084*/ 	.word	0x00000450


	//----- nvinfo : EIATTR_REQNTID
	.align		4
.L_25:
        /*0088*/ 	.byte	0x04, 0x10
        /*008a*/ 	.short	(.L_27 - .L_26)
.L_26:
        /*008c*/ 	.word	0x00000100
        /*0090*/ 	.word	0x00000001
        /*0094*/ 	.word	0x00000001


	//----- nvinfo : EIATTR_CBANK_PARAM_SIZE
	.align		4
.L_27:
        /*0098*/ 	.byte	0x03, 0x19
        /*009a*/ 	.short	0x0038


	//----- nvinfo : EIATTR_PARAM_CBANK
	.align		4
        /*009c*/ 	.byte	0x04, 0x0a
        /*009e*/ 	.short	(.L_29 - .L_28)
	.align		4
.L_28:
        /*00a0*/ 	.word	index@(.nv.constant0.triton_poi_fused__native_batch_norm_legit_no_training_hardtanh_2)
        /*00a4*/ 	.short	0x0210
        /*00a6*/ 	.short	0x0038


	//----- nvinfo : EIATTR_SW_WAR
	.align		4
.L_29:
        /*00a8*/ 	.byte	0x04, 0x36
        /*00aa*/ 	.short	(.L_31 - .L_30)
.L_30:
        /*00ac*/ 	.word	0x00000008
.L_31:


//--------------------- .nv.callgraph             --------------------------
	.section	.nv.callgraph,"",@"SHT_CUDA_CALLGRAPH"
	.align	4
	.sectionentsize	8
	.align		4
        /*0000*/ 	.word	0x00000000
	.align		4
        /*0004*/ 	.word	0xffffffff
	.align		4
        /*0008*/ 	.word	0x00000000
	.align		4
        /*000c*/ 	.word	0xfffffffe
	.align		4
        /*0010*/ 	.word	0x00000000
	.align		4
        /*0014*/ 	.word	0xfffffffd
	.align		4
        /*0018*/ 	.word	0x00000000
	.align		4
        /*001c*/ 	.word	0xfffffffc


//--------------------- .nv.constant4             --------------------------
	.section	.nv.constant4,"a",@progbits
	.align	8
	.align		8
.nv.constant4:
        /*0000*/ 	.dword	_$_str
	.align		8
        /*0008*/ 	.dword	_$_str_$_2


//--------------------- .text.triton_poi_fused__native_batch_norm_legit_no_training_hardtanh_2 --------------------------
	.section	.text.triton_poi_fused__native_batch_norm_legit_no_training_hardtanh_2,"ax",@progbits
	.align	128
        .global         triton_poi_fused__native_batch_norm_legit_no_training_hardtanh_2
        .type           triton_poi_fused__native_batch_norm_legit_no_training_hardtanh_2,@function
        .size           triton_poi_fused__native_batch_norm_legit_no_training_hardtanh_2,(.L_x_1 - triton_poi_fused__native_batch_norm_legit_no_training_hardtanh_2)
        .other          triton_poi_fused__native_batch_norm_legit_no_training_hardtanh_2,@"STO_CUDA_ENTRY STV_DEFAULT"
triton_poi_fused__native_batch_norm_legit_no_training_hardtanh_2:
.text.triton_poi_fused__native_batch_norm_legit_no_training_hardtanh_2:
[----:B------:R-:W-:Y:S01]  /*0000*/  LDC R1, c[0x0][0x28] ;  /* 0x00000a00ff017b82 */ /* 0x000fe20000000800 */
[----:B------:R-:W0:Y:S07]  /*0010*/  S2R R0, SR_TID.X ;  /* 0x0000000000007919 */ /* 0x000e2e0000002100 */
[----:B------:R-:W1:Y:S01]  /*0020*/  LDC.64 R2, c[0x0][0x220] ;  /* 0x00008800ff027b82 */ /* 0x000e620000000a00 */
[----:B------:R-:W-:Y:S01]  /*0030*/  UMOV UR4, 0xf0 ;  /* 0x000000f000047882 */ /* 0x000fe20000000000 */
[----:B------:R-:W2:Y:S01]  /*0040*/  S2R R7, SR_CTAID.X ;  /* 0x0000000000077919 */ /* 0x000ea20000002500 */
[----:B------:R-:W-:Y:S01]  /*0050*/  USHF.R.U32 UR4, UR4, 0x4, URZ ;  /* 0x0000000404047899 */ /* 0x000fe2000800163f */
[----:B------:R-:W-:-:S03]  /*0060*/  UMOV UR5, 0x140 ;  /* 0x0000014000057882 */ /* 0x000fc60000000000 */
[----:B------:R-:W-:-:S04]  /*0070*/  ULOP3.LUT UR5, UR5, 0xf, UR4, 0xf8, !UPT ;  /* 0x0000000f05057892 */ /* 0x000fc8000f8ef804 */
[----:B------:R-:W-:Y:S01]  /*0080*/  USHF.L.U32 UR5, UR5, 0x14, URZ ;  /* 0x0000001405057899 */ /* 0x000fe2000800063f */
[----:B------:R-:W-:Y:S01]  /*0090*/  UMOV UR4, URZ ;  /* 0x0000003f00047c82 */ /* 0x000fe20008000000 */
[----:B------:R-:W3:Y:S08]  /*00a0*/  LDC.64 R8, c[0x0][0x218] ;  /* 0x00008600ff087b82 */ /* 0x000ef00000000a00 */
[----:B------:R-:W4:Y:S08]  /*00b0*/  LDC.64 R10, c[0x0][0x228] ;  /* 0x00008a00ff0a7b82 */ /* 0x000f300000000a00 */
[----:B------:R-:W5:Y:S01]  /*00c0*/  LDC.64 R12, c[0x0][0x230] ;  /* 0x00008c00ff0c7b82 */ /* 0x000f620000000a00 */
[----:B0-----:R-:W-:-:S02]  /*00d0*/  SHF.L.U32 R0, R0, 0x1, RZ ;  /* 0x0000000100007819 */ /* 0x001fc400000006ff */
[----:B--2---:R-:W-:Y:S02]  /*00e0*/  SHF.R.S32.HI R4, RZ, 0x16, R7 ;  /* 0x00000016ff047819 */ /* 0x004fe40000011407 */
[----:B------:R-:W-:Y:S02]  /*00f0*/  LOP3.LUT R0, R0, 0x1fe, RZ, 0xc0, !PT ;  /* 0x000001fe00007812 */ /* 0x000fe400078ec0ff */
[----:B------:R-:W-:Y:S02]  /*0100*/  SGXT R4, R4, 0x1 ;  /* 0x000000010404781a */ /* 0x000fe40000000200 */
[----:B------:R-:W-:-:S04]  /*0110*/  LEA R7, R7, R0, 0x9 ;  /* 0x0000000007077211 */ /* 0x000fc800078e48ff */
[----:B------:R-:W-:-:S04]  /*0120*/  LEA.HI R4, R4, R7, RZ, 0x5 ;  /* 0x0000000704047211 */ /* 0x000fc800078f28ff */
[----:B------:R-:W-:-:S04]  /*0130*/  LOP3.LUT R4, R4, 0xffffffe0, RZ, 0xc0, !PT ;  /* 0xffffffe004047812 */ /* 0x000fc800078ec0ff */
[----:B------:R-:W-:Y:S02]  /*0140*/  IADD3 R15, R7, -R4, RZ ;  /* 0x80000004070f7210 */ /* 0x000fe40007ffe0ff */
[----:B------:R-:W0:Y:S03]  /*0150*/  LDC.64 R4, c[0x0][0x210] ;  /* 0x00008400ff047b82 */ /* 0x000e260000000a00 */
[----:B-1----:R-:W-:-:S06]  /*0160*/  IMAD.WIDE R2, R15, 0x4, R2 ;  /* 0x000000040f027825 */ /* 0x002fcc00078e0202 */
[----:B------:R-:W2:Y:S01]  /*0170*/  LDG.E.EL.64 R2, desc[UR4][R2.64] ;  /* 0x0000000402027981 */ /* 0x000ea2000c2e1b00 */
[----:B---3--:R-:W-:Y:S01]  /*0180*/  IMAD.WIDE R8, R15, 0x4, R8 ;  /* 0x000000040f087825 */ /* 0x008fe200078e0208 */
[----:B------:R-:W-:-:S03]  /*0190*/  ULDC.64 UR6, c[0x0][0x208] ;  /* 0x0000820000067ab9 */ /* 0x000fc60000000a00 */
[C---:B----4-:R-:W-:Y:S02]  /*01a0*/  IMAD.WIDE R10, R15.reuse, 0x4, R10 ;  /* 0x000000040f0a7825 */ /* 0x050fe400078e020a */
[----:B------:R-:W3:Y:S02]  /*01b0*/  LDG.E.EL.64 R8, desc[UR4][R8.64] ;  /* 0x0000000408087981 */ /* 0x000ee4000c2e1b00 */
[----:B-----5:R-:W-:Y:S02]  /*01c0*/  IMAD.WIDE R12, R15, 0x4, R12 ;  /* 0x000000040f0c7825 */ /* 0x020fe400078e020c */
[----:B------:R-:W4:Y:S02]  /*01d0*/  LDG.E.EL.64 R10, desc[UR4][R10.64] ;  /* 0x000000040a0a7981 */ /* 0x000f24000c2e1b00 */
[----:B0-----:R-:W-:Y:S02]  /*01e0*/  IMAD.WIDE R4, R7, 0x4, R4 ;  /* 0x0000000407047825 */ /* 0x001fe400078e0204 */
[----:B------:R-:W4:Y:S04]  /*01f0*/  LDG.E.EL.64 R12, desc[UR4][R12.64] ;  /* 0x000000040c0c7981 */ /* 0x000f28000c2e1b00 */
[----:B------:R-:W3:Y:S01]  /*0200*/  LDG.E.64 R6, desc[UR6][R4.64] ;  /* 0x0000000604067981 */ /* 0x000ee2000c1e1b00 */
[----:B------:R-:W-:Y:S01]  /*0210*/  HFMA2.MMA R15, -RZ, RZ, 1.625, 0 ;  /* 0x3e800000ff0f7435 */ /* 0x000fe200000001ff */
[----:B--2---:R-:W-:Y:S01]  /*0220*/  FADD R2, R2, 9.9999997473787516356e-06 ;  /* 0x3727c5ac02027421 */ /* 0x004fe20000000000 */
[----:B------:R-:W-:-:S03]  /*0230*/  FADD R3, R3, 9.9999997473787516356e-06 ;  /* 0x3727c5ac03037421 */ /* 0x000fc60000000000 */
[----:B------:R-:W0:Y:S08]  /*0240*/  MUFU.SQRT R0, R2 ;  /* 0x0000000200007308 */ /* 0x000e300000002000 */
[----:B------:R-:W1:Y:S01]  /*0250*/  MUFU.SQRT R14, R3 ;  /* 0x00000003000e7308 */ /* 0x000e620000002000 */
[C---:B0-----:R-:W-:Y:S02]  /*0260*/  FSETP.GT.AND P0, PT, |R0|.reuse, 8.50705917302346158658e+37, PT ;  /* 0x7e8000000000780b */ /* 0x041fe40003f04200 */
[----:B------:R-:W-:-:S02]  /*0270*/  FSETP.GEU.AND P2, PT, |R0|, 1.175494350822287508e-38, PT ;  /* 0x008000000000780b */ /* 0x000fc40003f4e200 */
[C---:B-1----:R-:W-:Y:S02]  /*0280*/  FSETP.GT.AND P1, PT, |R14|.reuse, 8.50705917302346158658e+37, PT ;  /* 0x7e8000000e00780b */ /* 0x042fe40003f24200 */
[----:B------:R-:W-:-:S07]  /*0290*/  FSETP.GEU.AND P3, PT, |R14|, 1.175494350822287508e-38, PT ;  /* 0x008000000e00780b */ /* 0x000fce0003f6e200 */
[----:B------:R-:W-:-:S04]  /*02a0*/  @P0 FMUL R0, R0, 0.25 ;  /* 0x3e80000000000820 */ /* 0x000fc80000400000 */
[----:B------:R-:W-:Y:S01]  /*02b0*/  @!P2 FMUL R0, R0, 16777216 ;  /* 0x4b8000000000a820 */ /* 0x000fe20000400000 */
[----:B------:R-:W-:-:S04]  /*02c0*/  @P1 FMUL R14, R14, 0.25 ;  /* 0x3e8000000e0e1820 */ /* 0x000fc80000400000 */
[----:B------:R-:W-:Y:S01]  /*02d0*/  @!P3 FMUL R14, R14, 16777216 ;  /* 0x4b8000000e0eb820 */ /* 0x000fe20000400000 */
[----:B------:R-:W0:Y:S01]  /*02e0*/  MUFU.RCP R0, R0 ;  /* 0x0000000000007308 */ /* 0x000e220000001000 */
[----:B------:R-:W-:-:S07]  /*02f0*/  FSEL R3, R15, 1, P0 ;  /* 0x3f8000000f037808 */ /* 0x000fce0000000000 */
[----:B------:R-:W1:Y:S01]  /*0300*/  MUFU.RCP R14, R14 ;  /* 0x0000000e000e7308 */ /* 0x000e620000001000 */
[----:B------:R-:W-:Y:S01]  /*0310*/  FSEL R15, R15, 1, P1 ;  /* 0x3f8000000f0f7808 */ /* 0x000fe20000800000 */
[----:B------:R-:W-:-:S04]  /*0320*/  @!P2 FMUL R3, R3, 16777216 ;  /* 0x4b8000000303a820 */ /* 0x000fc80000400000 */
[----:B------:R-:W-:Y:S01]  /*0330*/  @!P3 FMUL R15, R15, 16777216 ;  /* 0x4b8000000f0fb820 */ /* 0x000fe20000400000 */
[----:B---3--:R-:W-:Y:S01]  /*0340*/  FADD R6, R6, -R8 ;  /* 0x8000000806067221 */ /* 0x008fe20000000000 */
[----:B------:R-:W-:Y:S01]  /*0350*/  FADD R7, R7, -R9 ;  /* 0x8000000907077221 */ /* 0x000fe20000000000 */
[----:B0-----:R-:W-:-:S04]  /*0360*/  FMUL R3, R0, R3 ;  /* 0x0000000300037220 */ /* 0x001fc80000400000 */
[----:B------:R-:W-:Y:S01]  /*0370*/  FMUL R3, R6, R3 ;  /* 0x0000000306037220 */ /* 0x000fe20000400000 */
[----:B-1----:R-:W-:-:S04]  /*0380*/  FMUL R2, R14, R15 ;  /* 0x0000000f0e027220 */ /* 0x002fc80000400000 */
[----:B------:R-:W-:Y:S01]  /*0390*/  FMUL R2, R7, R2 ;  /* 0x0000000207027220 */ /* 0x000fe20000400000 */
[----:B----4-:R-:W-:-:S03]  /*03a0*/  FFMA R3, R10, R3, R12 ;  /* 0x000000030a037223 */ /* 0x010fc6000000000c */
[----:B------:R-:W-:Y:S02]  /*03b0*/  FFMA R2, R11, R2, R13 ;  /* 0x000000020b027223 */ /* 0x000fe4000000000d */
[----:B------:R-:W-:-:S03]  /*03c0*/  FMNMX.NAN R6, RZ, R3, !PT ;  /* 0x00000003ff067209 */ /* 0x000fc60007820000 */
[----:B------:R-:W-:Y:S02]  /*03d0*/  FMNMX.NAN R7, RZ, R2, !PT ;  /* 0x00000002ff077209 */ /* 0x000fe40007820000 */
[C---:B------:R-:W-:Y:S02]  /*03e0*/  FSETP.GEU.AND P2, PT, R6.reuse, 6, PT ;  /* 0x40c000000600780b */ /* 0x040fe40003f4e000 */
[C---:B------:R-:W-:Y:S02]  /*03f0*/  FSETP.GEU.AND P3, PT, R7.reuse, 6, PT ;  /* 0x40c000000700780b */ /* 0x040fe40003f6e000 */
[----:B------:R-:W-:Y:S02]  /*0400*/  FSETP.NAN.AND P0, PT, R6, R6, PT ;  /* 0x000000060600720b */ /* 0x000fe40003f08000 */
[----:B------:R-:W-:-:S07]  /*0410*/  FSETP.NAN.AND P1, PT, R7, R7, PT ;  /* 0x000000070700720b */ /* 0x000fce0003f28000 */
[----:B------:R-:W-:Y:S02]  /*0420*/  @P2 SEL R6, R6, 0x40c00000, P0 ;  /* 0x40c0000006062807 */ /* 0x000fe40000000000 */
[----:B------:R-:W-:-:S05]  /*0430*/  @P3 SEL R7, R7, 0x40c00000, P1 ;  /* 0x40c0000007073807 */ /* 0x000fca0000800000 */
[----:B------:R-:W-:Y:S01]  /*0440*/  STG.E.64 desc[UR6][R4.64], R6 ;  /* 0x0000000604007986 */ /* 0x000fe2000c101b06 */
[----:B------:R-:W-:Y:S05]  /*0450*/  EXIT ;  /* 0x000000000000794d */ /* 0x000fea0003800000 */
.L_x_0:
[----:B------:R-:W-:-:S00]  /*0460*/  BRA `(.L_x_0) ;  /* 0xfffffffc00fc7947 */ /* 0x000fc0000383ffff */
[----:B------:R-:W-:-:S00]  /*0470*/  NOP ;  /* 0x0000000000007918 */ /* 0x000fc00000000000 */
        /* <DEDUP_REMOVED lines=8> */
.L_x_1:


//--------------------- .nv.global.init           --------------------------
	.section	.nv.global.init,"aw",@progbits
.nv.global.init:
	.type		_$_str,@object
	.size		_$_str,(_$_str_$_2 - _$_str)
_$_str:
        /*0000*/ 	.byte	0x5f, 0x5f, 0x43, 0x55, 0x44, 0x41, 0x5f, 0x46, 0x54, 0x5a, 0x00
	.type		_$_str_$_2,@object
	.size		_$_str_$_2,(.L_1 - _$_str_$_2)
_$_str_$_2:
        /*000b*/ 	.byte	0x5f, 0x5f, 0x43, 0x55, 0x44, 0x41, 0x5f, 0x50, 0x52, 0x45, 0x43, 0x5f, 0x53, 0x51, 0x52, 0x54
        /*001b*/ 	.byte	0x00
.L_1:


//--------------------- .nv.shared.reserved.0     --------------------------
	.section	.nv.shared.reserved.0,"aw",@nobits
	.weak		__nv_reservedSMEM_offset_0_alias
	.size		__nv_reservedSMEM_offset_0_alias, 0, 0
	.other		__nv_reservedSMEM_offset_0_alias,@"STO_CUDA_RESERVED_SHARED STV_DEFAULT"
__nv_reservedSMEM_offset_0_alias:
	.zero		0


//--------------------- .nv.constant0.triton_poi_fused__native_batch_norm_legit_no_training_hardtanh_2 --------------------------
	.section	.nv.constant0.triton_poi_fused__native_batch_norm_legit_no_training_hardtanh_2,"a",@progbits
	.sectionflags	@""
	.align	4
.nv.constant0.triton_poi_fused__native_batch_norm_legit_no_training_hardtanh_2:
	.zero		584


//--------------------- SYMBOLS --------------------------

	.type		.nv.reservedSmem.offset0,@object
	.size		.nv.reservedSmem.offset0,0x4
